//
// Generated by NVIDIA NVVM Compiler
//
// Compiler Build ID: CL-36424714
// Cuda compilation tools, release 13.0, V13.0.88
// Based on NVVM 20.0.0
//

.version 9.0
.target sm_100
.address_size 64

	// .globl	_Z9compute_EPKdS0_Pdi

.visible .entry _Z9compute_EPKdS0_Pdi(
	.param .u64 .ptr .align 1 _Z9compute_EPKdS0_Pdi_param_0,
	.param .u64 .ptr .align 1 _Z9compute_EPKdS0_Pdi_param_1,
	.param .u64 .ptr .align 1 _Z9compute_EPKdS0_Pdi_param_2,
	.param .u32 _Z9compute_EPKdS0_Pdi_param_3
)
{
	.reg .pred 	%p<2>;
	.reg .b32 	%r<6>;
	.reg .b64 	%rd<11>;
	.reg .b64 	%fd<4>;

	ld.param.u64 	%rd1, [_Z9compute_EPKdS0_Pdi_param_0];
	ld.param.u64 	%rd2, [_Z9compute_EPKdS0_Pdi_param_1];
	ld.param.u64 	%rd3, [_Z9compute_EPKdS0_Pdi_param_2];
	ld.param.u32 	%r2, [_Z9compute_EPKdS0_Pdi_param_3];
	mov.u32 	%r3, %ctaid.x;
	mov.u32 	%r4, %ntid.x;
	mov.u32 	%r5, %tid.x;
	mad.lo.s32 	%r1, %r3, %r4, %r5;
	setp.ge.s32 	%p1, %r1, %r2;
	@%p1 bra 	$L__BB0_2;
	cvta.to.global.u64 	%rd4, %rd1;
	cvta.to.global.u64 	%rd5, %rd2;
	cvta.to.global.u64 	%rd6, %rd3;
	mul.wide.s32 	%rd7, %r1, 8;
	add.s64 	%rd8, %rd4, %rd7;
	ld.global.f64 	%fd1, [%rd8];
	add.s64 	%rd9, %rd5, %rd7;
	ld.global.f64 	%fd2, [%rd9];
	sub.f64 	%fd3, %fd1, %fd2;
	add.s64 	%rd10, %rd6, %rd7;
	st.global.f64 	[%rd10], %fd3;
$L__BB0_2:
	ret;

}
	// .globl	_Z9compute_FPKdS0_Pdi
.visible .entry _Z9compute_FPKdS0_Pdi(
	.param .u64 .ptr .align 1 _Z9compute_FPKdS0_Pdi_param_0,
	.param .u64 .ptr .align 1 _Z9compute_FPKdS0_Pdi_param_1,
	.param .u64 .ptr .align 1 _Z9compute_FPKdS0_Pdi_param_2,
	.param .u32 _Z9compute_FPKdS0_Pdi_param_3
)
{
	.reg .pred 	%p<2>;
	.reg .b32 	%r<6>;
	.reg .b64 	%rd<11>;
	.reg .b64 	%fd<4>;

	ld.param.u64 	%rd1, [_Z9compute_FPKdS0_Pdi_param_0];
	ld.param.u64 	%rd2, [_Z9compute_FPKdS0_Pdi_param_1];
	ld.param.u64 	%rd3, [_Z9compute_FPKdS0_Pdi_param_2];
	ld.param.u32 	%r2, [_Z9compute_FPKdS0_Pdi_param_3];
	mov.u32 	%r3, %ctaid.x;
	mov.u32 	%r4, %ntid.x;
	mov.u32 	%r5, %tid.x;
	mad.lo.s32 	%r1, %r3, %r4, %r5;
	setp.ge.s32 	%p1, %r1, %r2;
	@%p1 bra 	$L__BB1_2;
	cvta.to.global.u64 	%rd4, %rd1;
	cvta.to.global.u64 	%rd5, %rd2;
	cvta.to.global.u64 	%rd6, %rd3;
	mul.wide.s32 	%rd7, %r1, 8;
	add.s64 	%rd8, %rd4, %rd7;
	ld.global.f64 	%fd1, [%rd8];
	add.s64 	%rd9, %rd5, %rd7;
	ld.global.f64 	%fd2, [%rd9];
	add.f64 	%fd3, %fd1, %fd2;
	add.s64 	%rd10, %rd6, %rd7;
	st.global.f64 	[%rd10], %fd3;
$L__BB1_2:
	ret;

}


// ===== COMPILED SASS (sm_100) =====

	.target	sm_100

	.elftype	@"ET_EXEC"


//--------------------- .note.nv.tkinfo           --------------------------
	.section	.note.nv.tkinfo,"",@"SHT_NOTE"
	.sectionflags	@"SHF_NOTE_NV_TKINFO"
	.tkinfo
        /*0018*/ 	.word	0x00000002
        /*0030*/ 	.string	""
        /*0030*/ 	.string	"ptxas"
        /*0030*/ 	.string	"Cuda compilation tools, release 13.0, V13.0.88"
        /*0030*/ 	.string	"Build cuda_13.0.r13.0/compiler.36424714_0"
        /*0030*/ 	.string	"-arch sm_100 -m 64 "



//--------------------- .note.nv.cuinfo           --------------------------
	.section	.note.nv.cuinfo,"",@"SHT_NOTE"
	.sectionflags	@"SHF_NOTE_NV_CUINFO"
        /*0018*/ 	.short	0x0002
        /*001a*/ 	.short	0x0064
        /*001c*/ 	.short	0x0082
	.zero		2


//--------------------- .nv.info                  --------------------------
	.section	.nv.info,"",@"SHT_CUDA_INFO"
	.align	4


	//----- nvinfo : EIATTR_REGCOUNT
	.align		4
        /*0000*/ 	.byte	0x04, 0x2f
        /*0002*/ 	.short	(.L_1 - .L_0)
	.align		4
.L_0:
        /*0004*/ 	.word	index@(_Z9compute_EPKdS0_Pdi)
        /*0008*/ 	.word	0x0000000e


	//----- nvinfo : EIATTR_FRAME_SIZE
	.align		4
.L_1:
        /*000c*/ 	.byte	0x04, 0x11
        /*000e*/ 	.short	(.L_3 - .L_2)
	.align		4
.L_2:
        /*0010*/ 	.word	index@(_Z9compute_EPKdS0_Pdi)
        /*0014*/ 	.word	0x00000000


	//----- nvinfo : EIATTR_REGCOUNT
	.align		4
.L_3:
        /*0018*/ 	.byte	0x04, 0x2f
        /*001a*/ 	.short	(.L_5 - .L_4)
	.align		4
.L_4:
        /*001c*/ 	.word	index@(_Z9compute_FPKdS0_Pdi)
        /*0020*/ 	.word	0x0000000e


	//----- nvinfo : EIATTR_FRAME_SIZE
	.align		4
.L_5:
        /*0024*/ 	.byte	0x04, 0x11
        /*0026*/ 	.short	(.L_7 - .L_6)
	.align		4
.L_6:
        /*0028*/ 	.word	index@(_Z9compute_FPKdS0_Pdi)
        /*002c*/ 	.word	0x00000000


	//----- nvinfo : EIATTR_MIN_STACK_SIZE
	.align		4
.L_7:
        /*0030*/ 	.byte	0x04, 0x12
        /*0032*/ 	.short	(.L_9 - .L_8)
	.align		4
.L_8:
        /*0034*/ 	.word	index@(_Z9compute_FPKdS0_Pdi)
        /*0038*/ 	.word	0x00000000


	//----- nvinfo : EIATTR_MIN_STACK_SIZE
	.align		4
.L_9:
        /*003c*/ 	.byte	0x04, 0x12
        /*003e*/ 	.short	(.L_11 - .L_10)
	.align		4
.L_10:
        /*0040*/ 	.word	index@(_Z9compute_EPKdS0_Pdi)
        /*0044*/ 	.word	0x00000000
.L_11:


//--------------------- .nv.compat                --------------------------
	.section	.nv.compat,"",@"SHT_CUDA_COMPAT_INFO"
	.align	4
        /*0000*/ 	.byte	0x02, 0x09, 0x00, 0x00, 0x02, 0x02, 0x01, 0x00, 0x02, 0x05, 0x05, 0x00, 0x03, 0x07, 0x01, 0x01
        /*0010*/ 	.byte	0x02, 0x03, 0x00, 0x00, 0x02, 0x06, 0x01, 0x00, 0x04, 0x0b, 0x08, 0x00, 0x01, 0x00, 0x00, 0x00
        /*0020*/ 	.byte	0x00, 0x00, 0x00, 0x00


//--------------------- .nv.info._Z9compute_FPKdS0_Pdi --------------------------
	.section	.nv.info._Z9compute_FPKdS0_Pdi,"",@"SHT_CUDA_INFO"
	.sectionflags	@""
	.align	4


	//----- nvinfo : EIATTR_CUDA_API_VERSION
	.align		4
        /*0000*/ 	.byte	0x04, 0x37
        /*0002*/ 	.short	(.L_13 - .L_12)
.L_12:
        /*0004*/ 	.word	0x00000082


	//----- nvinfo : EIATTR_KPARAM_INFO
	.align		4
.L_13:
        /*0008*/ 	.byte	0x04, 0x17
        /*000a*/ 	.short	(.L_15 - .L_14)
.L_14:
        /*000c*/ 	.word	0x00000000
        /*0010*/ 	.short	0x0003
        /*0012*/ 	.short	0x0018
        /*0014*/ 	.byte	0x00, 0xf0, 0x11, 0x00


	//----- nvinfo : EIATTR_KPARAM_INFO
	.align		4
.L_15:
        /*0018*/ 	.byte	0x04, 0x17
        /*001a*/ 	.short	(.L_17 - .L_16)
.L_16:
        /*001c*/ 	.word	0x00000000
        /*0020*/ 	.short	0x0002
        /*0022*/ 	.short	0x0010
        /*0024*/ 	.byte	0x00, 0xf5, 0x21, 0x00


	//----- nvinfo : EIATTR_KPARAM_INFO
	.align		4
.L_17:
        /*0028*/ 	.byte	0x04, 0x17
        /*002a*/ 	.short	(.L_19 - .L_18)
.L_18:
        /*002c*/ 	.word	0x00000000
        /*0030*/ 	.short	0x0001
        /*0032*/ 	.short	0x0008
        /*0034*/ 	.byte	0x00, 0xf5, 0x21, 0x00


	//----- nvinfo : EIATTR_KPARAM_INFO
	.align		4
.L_19:
        /*0038*/ 	.byte	0x04, 0x17
        /*003a*/ 	.short	(.L_21 - .L_20)
.L_20:
        /*003c*/ 	.word	0x00000000
        /*0040*/ 	.short	0x0000
        /*0042*/ 	.short	0x0000
        /*0044*/ 	.byte	0x00, 0xf5, 0x21, 0x00


	//----- nvinfo : EIATTR_SPARSE_MMA_MASK
	.align		4
.L_21:
        /*0048*/ 	.byte	0x03, 0x50
        /*004a*/ 	.short	0x0000


	//----- nvinfo : EIATTR_MAXREG_COUNT
	.align		4
        /*004c*/ 	.byte	0x03, 0x1b
        /*004e*/ 	.short	0x00ff


	//----- nvinfo : EIATTR_MERCURY_ISA_VERSION
	.align		4
        /*0050*/ 	.byte	0x03, 0x5f
        /*0052*/ 	.short	0x0101


	//----- nvinfo : EIATTR_VRC_CTA_INIT_COUNT
	.align		4
        /*0054*/ 	.byte	0x02, 0x4a
	.zero		1
	.zero		1


	//----- nvinfo : EIATTR_EXIT_INSTR_OFFSETS
	.align		4
        /*0058*/ 	.byte	0x04, 0x1c
        /*005a*/ 	.short	(.L_23 - .L_22)


	//   ....[0]....
.L_22:
        /*005c*/ 	.word	0x00000070


	//   ....[1]....
        /*0060*/ 	.word	0x00000130


	//----- nvinfo : EIATTR_CBANK_PARAM_SIZE
	.align		4
.L_23:
        /*0064*/ 	.byte	0x03, 0x19
        /*0066*/ 	.short	0x001c


	//----- nvinfo : EIATTR_PARAM_CBANK
	.align		4
        /*0068*/ 	.byte	0x04, 0x0a
        /*006a*/ 	.short	(.L_25 - .L_24)
	.align		4
.L_24:
        /*006c*/ 	.word	index@(.nv.constant0._Z9compute_FPKdS0_Pdi)
        /*0070*/ 	.short	0x0380
        /*0072*/ 	.short	0x001c


	//----- nvinfo : EIATTR_SW_WAR
	.align		4
.L_25:
        /*0074*/ 	.byte	0x04, 0x36
        /*0076*/ 	.short	(.L_27 - .L_26)
.L_26:
        /*0078*/ 	.word	0x00000008
.L_27:


//--------------------- .nv.info._Z9compute_EPKdS0_Pdi --------------------------
	.section	.nv.info._Z9compute_EPKdS0_Pdi,"",@"SHT_CUDA_INFO"
	.sectionflags	@""
	.align	4


	//----- nvinfo : EIATTR_CUDA_API_VERSION
	.align		4
        /*0000*/ 	.byte	0x04, 0x37
        /*0002*/ 	.short	(.L_29 - .L_28)
.L_28:
        /*0004*/ 	.word	0x00000082


	//----- nvinfo : EIATTR_KPARAM_INFO
	.align		4
.L_29:
        /*0008*/ 	.byte	0x04, 0x17
        /*000a*/ 	.short	(.L_31 - .L_30)
.L_30:
        /*000c*/ 	.word	0x00000000
        /*0010*/ 	.short	0x0003
        /*0012*/ 	.short	0x0018
        /*0014*/ 	.byte	0x00, 0xf0, 0x11, 0x00


	//----- nvinfo : EIATTR_KPARAM_INFO
	.align		4
.L_31:
        /*0018*/ 	.byte	0x04, 0x17
        /*001a*/ 	.short	(.L_33 - .L_32)
.L_32:
        /*001c*/ 	.word	0x00000000
        /*0020*/ 	.short	0x0002
        /*0022*/ 	.short	0x0010
        /*0024*/ 	.byte	0x00, 0xf5, 0x21, 0x00


	//----- nvinfo : EIATTR_KPARAM_INFO
	.align		4
.L_33:
        /*0028*/ 	.byte	0x04, 0x17
        /*002a*/ 	.short	(.L_35 - .L_34)
.L_34:
        /*002c*/ 	.word	0x00000000
        /*0030*/ 	.short	0x0001
        /*0032*/ 	.short	0x0008
        /*0034*/ 	.byte	0x00, 0xf5, 0x21, 0x00


	//----- nvinfo : EIATTR_KPARAM_INFO
	.align		4
.L_35:
        /*0038*/ 	.byte	0x04, 0x17
        /*003a*/ 	.short	(.L_37 - .L_36)
.L_36:
        /*003c*/ 	.word	0x00000000
        /*0040*/ 	.short	0x0000
        /*0042*/ 	.short	0x0000
        /*0044*/ 	.byte	0x00, 0xf5, 0x21, 0x00


	//----- nvinfo : EIATTR_SPARSE_MMA_MASK
	.align		4
.L_37:
        /*0048*/ 	.byte	0x03, 0x50
        /*004a*/ 	.short	0x0000


	//----- nvinfo : EIATTR_MAXREG_COUNT
	.align		4
        /*004c*/ 	.byte	0x03, 0x1b
        /*004e*/ 	.short	0x00ff


	//----- nvinfo : EIATTR_MERCURY_ISA_VERSION
	.align		4
        /*0050*/ 	.byte	0x03, 0x5f
        /*0052*/ 	.short	0x0101


	//----- nvinfo : EIATTR_VRC_CTA_INIT_COUNT
	.align		4
        /*0054*/ 	.byte	0x02, 0x4a
	.zero		1
	.zero		1


	//----- nvinfo : EIATTR_EXIT_INSTR_OFFSETS
	.align		4
        /*0058*/ 	.byte	0x04, 0x1c
        /*005a*/ 	.short	(.L_39 - .L_38)


	//   ....[0]....
.L_38:
        /*005c*/ 	.word	0x00000070


	//   ....[1]....
        /*0060*/ 	.word	0x00000130


	//----- nvinfo : EIATTR_CBANK_PARAM_SIZE
	.align		4
.L_39:
        /*0064*/ 	.byte	0x03, 0x19
        /*0066*/ 	.short	0x001c


	//----- nvinfo : EIATTR_PARAM_CBANK
	.align		4
        /*0068*/ 	.byte	0x04, 0x0a
        /*006a*/ 	.short	(.L_41 - .L_40)
	.align		4
.L_40:
        /*006c*/ 	.word	index@(.nv.constant0._Z9compute_EPKdS0_Pdi)
        /*0070*/ 	.short	0x0380
        /*0072*/ 	.short	0x001c


	//----- nvinfo : EIATTR_SW_WAR
	.align		4
.L_41:
        /*0074*/ 	.byte	0x04, 0x36
        /*0076*/ 	.short	(.L_43 - .L_42)
.L_42:
        /*0078*/ 	.word	0x00000008
.L_43:


//--------------------- .nv.callgraph             --------------------------
	.section	.nv.callgraph,"",@"SHT_CUDA_CALLGRAPH"
	.align	4
	.sectionentsize	8
	.align		4
        /*0000*/ 	.word	0x00000000
	.align		4
        /*0004*/ 	.word	0xffffffff
	.align		4
        /*0008*/ 	.word	0x00000000
	.align		4
        /*000c*/ 	.word	0xfffffffe
	.align		4
        /*0010*/ 	.word	0x00000000
	.align		4
        /*0014*/ 	.word	0xfffffffd
	.align		4
        /*0018*/ 	.word	0x00000000
	.align		4
        /*001c*/ 	.word	0xfffffffc


//--------------------- .text._Z9compute_FPKdS0_Pdi --------------------------
	.section	.text._Z9compute_FPKdS0_Pdi,"ax",@progbits
	.align	128
        .global         _Z9compute_FPKdS0_Pdi
        .type           _Z9compute_FPKdS0_Pdi,@function
        .size           _Z9compute_FPKdS0_Pdi,(.L_x_2 - _Z9compute_FPKdS0_Pdi)
        .other          _Z9compute_FPKdS0_Pdi,@"STO_CUDA_ENTRY STV_DEFAULT"
_Z9compute_FPKdS0_Pdi:
.text._Z9compute_FPKdS0_Pdi:
[----:B------:R-:W-:Y:S01]  /*0000*/  LDC R1, c[0x0][0x37c] ;  /* 0x0000df00ff017b82 */ /* 0x000fe20000000800 */
[----:B------:R-:W0:Y:S07]  /*0010*/  S2R R0, SR_TID.X ;  /* 0x0000000000007919 */ /* 0x000e2e0000002100 */
[----:B------:R-:W0:Y:S01]  /*0020*/  S2UR UR4, SR_CTAID.X ;  /* 0x00000000000479c3 */ /* 0x000e220000002500 */
[----:B------:R-:W1:Y:S07]  /*0030*/  LDCU UR5, c[0x0][0x398] ;  /* 0x00007300ff0577ac */ /* 0x000e6e0008000800 */
[----:B------:R-:W0:Y:S02]  /*0040*/  LDC R11, c[0x0][0x360] ;  /* 0x0000d800ff0b7b82 */ /* 0x000e240000000800 */
[----:B0-----:R-:W-:-:S05]  /*0050*/  IMAD R11, R11, UR4, R0 ;  /* 0x000000040b0b7c24 */ /* 0x001fca000f8e0200 */
[----:B-1----:R-:W-:-:S13]  /*0060*/  ISETP.GE.AND P0, PT, R11, UR5, PT ;  /* 0x000000050b007c0c */ /* 0x002fda000bf06270 */
[----:B------:R-:W-:Y:S05]  /*0070*/  @P0 EXIT ;  /* 0x000000000000094d */ /* 0x000fea0003800000 */
[----:B------:R-:W0:Y:S01]  /*0080*/  LDC.64 R2, c[0x0][0x380] ;  /* 0x0000e000ff027b82 */ /* 0x000e220000000a00 */
[----:B------:R-:W1:Y:S07]  /*0090*/  LDCU.64 UR4, c[0x0][0x358] ;  /* 0x00006b00ff0477ac */ /* 0x000e6e0008000a00 */
[----:B------:R-:W2:Y:S08]  /*00a0*/  LDC.64 R4, c[0x0][0x388] ;  /* 0x0000e200ff047b82 */ /* 0x000eb00000000a00 */
[----:B------:R-:W3:Y:S01]  /*00b0*/  LDC.64 R8, c[0x0][0x390] ;  /* 0x0000e400ff087b82 */ /* 0x000ee20000000a00 */
[----:B0-----:R-:W-:-:S06]  /*00c0*/  IMAD.WIDE R2, R11, 0x8, R2 ;  /* 0x000000080b027825 */ /* 0x001fcc00078e0202 */
[----:B-1----:R-:W4:Y:S01]  /*00d0*/  LDG.E.64 R2, desc[UR4][R2.64] ;  /* 0x0000000402027981 */ /* 0x002f22000c1e1b00 */
[----:B--2---:R-:W-:-:S06]  /*00e0*/  IMAD.WIDE R4, R11, 0x8, R4 ;  /* 0x000000080b047825 */ /* 0x004fcc00078e0204 */
[----:B------:R-:W4:Y:S01]  /*00f0*/  LDG.E.64 R4, desc[UR4][R4.64] ;  /* 0x0000000404047981 */ /* 0x000f22000c1e1b00 */
[----:B---3--:R-:W-:Y:S01]  /*0100*/  IMAD.WIDE R8, R11, 0x8, R8 ;  /* 0x000000080b087825 */ /* 0x008fe200078e0208 */
[----:B----4-:R-:W-:-:S07]  /*0110*/  DADD R6, R2, R4 ;  /* 0x0000000002067229 */ /* 0x010fce0000000004 */
[----:B------:R-:W-:Y:S01]  /*0120*/  STG.E.64 desc[UR4][R8.64], R6 ;  /* 0x0000000608007986 */ /* 0x000fe2000c101b04 */
[----:B------:R-:W-:Y:S05]  /*0130*/  EXIT ;  /* 0x000000000000794d */ /* 0x000fea0003800000 */
.L_x_0:
[----:B------:R-:W-:-:S00]  /*0140*/  BRA `(.L_x_0) ;  /* 0xfffffffc00fc7947 */ /* 0x000fc0000383ffff */
[----:B------:R-:W-:-:S00]  /*0150*/  NOP ;  /* 0x0000000000007918 */ /* 0x000fc00000000000 */
        /* <DEDUP_REMOVED lines=10> */
.L_x_2:


//--------------------- .text._Z9compute_EPKdS0_Pdi --------------------------
	.section	.text._Z9compute_EPKdS0_Pdi,"ax",@progbits
	.align	128
        .global         _Z9compute_EPKdS0_Pdi
        .type           _Z9compute_EPKdS0_Pdi,@function
        .size           _Z9compute_EPKdS0_Pdi,(.L_x_3 - _Z9compute_EPKdS0_Pdi)
        .other          _Z9compute_EPKdS0_Pdi,@"STO_CUDA_ENTRY STV_DEFAULT"
_Z9compute_EPKdS0_Pdi:
.text._Z9compute_EPKdS0_Pdi:
        /* <DEDUP_REMOVED lines=17> */
[----:B----4-:R-:W-:-:S07]  /*0110*/  DADD R6, R2, -R4 ;  /* 0x0000000002067229 */ /* 0x010fce0000000804 */
[----:B------:R-:W-:Y:S01]  /*0120*/  STG.E.64 desc[UR4][R8.64], R6 ;  /* 0x0000000608007986 */ /* 0x000fe2000c101b04 */
[----:B------:R-:W-:Y:S05]  /*0130*/  EXIT ;  /* 0x000000000000794d */ /* 0x000fea0003800000 */
.L_x_1:
        /* <DEDUP_REMOVED lines=12> */
.L_x_3:


//--------------------- .nv.shared.reserved.0     --------------------------
	.section	.nv.shared.reserved.0,"aw",@nobits
	.weak		__nv_reservedSMEM_offset_0_alias
	.size		__nv_reservedSMEM_offset_0_alias, 0, 64
	.other		__nv_reservedSMEM_offset_0_alias,@"STO_CUDA_RESERVED_SHARED STV_DEFAULT"
__nv_reservedSMEM_offset_0_alias:
	.zero		0
	.zero		64


//--------------------- .nv.constant0._Z9compute_FPKdS0_Pdi --------------------------
	.section	.nv.constant0._Z9compute_FPKdS0_Pdi,"a",@progbits
	.sectionflags	@""
	.align	4
.nv.constant0._Z9compute_FPKdS0_Pdi:
	.zero		924


//--------------------- .nv.constant0._Z9compute_EPKdS0_Pdi --------------------------
	.section	.nv.constant0._Z9compute_EPKdS0_Pdi,"a",@progbits
	.sectionflags	@""
	.align	4
.nv.constant0._Z9compute_EPKdS0_Pdi:
	.zero		924


//--------------------- SYMBOLS --------------------------

	.type		.nv.reservedSmem.offset0,@object
	.size		.nv.reservedSmem.offset0,0x4
